//
// Generated by NVIDIA NVVM Compiler
//
// Compiler Build ID: CL-36424714
// Cuda compilation tools, release 13.0, V13.0.88
// Based on NVVM 20.0.0
//

.version 9.0
.target sm_100
.address_size 64

	// .globl	_Z22norm_sum_reduce_kernelPKN4cuda3std3__47complexIdEEPd
.const .align 8 .b8 state_data_device_list_constmem[64];
.global .align 1 .b8 _ZN34_INTERNAL_40a62ed4_4_k_cu_a12933a34cuda3std6ranges3__45__cpo4swapE[1];
.global .align 1 .b8 _ZN34_INTERNAL_40a62ed4_4_k_cu_a12933a34cuda3std6ranges3__45__cpo9iter_moveE[1];
.extern .shared .align 16 .b8 sum_shared[];

.visible .entry _Z22norm_sum_reduce_kernelPKN4cuda3std3__47complexIdEEPd(
	.param .u64 .ptr .align 1 _Z22norm_sum_reduce_kernelPKN4cuda3std3__47complexIdEEPd_param_0,
	.param .u64 .ptr .align 1 _Z22norm_sum_reduce_kernelPKN4cuda3std3__47complexIdEEPd_param_1
)
{
	.reg .pred 	%p<7>;
	.reg .b32 	%r<15>;
	.reg .b64 	%rd<9>;
	.reg .b64 	%fd<19>;

	ld.param.u64 	%rd3, [_Z22norm_sum_reduce_kernelPKN4cuda3std3__47complexIdEEPd_param_0];
	ld.param.u64 	%rd2, [_Z22norm_sum_reduce_kernelPKN4cuda3std3__47complexIdEEPd_param_1];
	cvta.to.global.u64 	%rd4, %rd3;
	mov.u32 	%r14, %ntid.x;
	mov.u32 	%r2, %ctaid.x;
	mov.u32 	%r3, %tid.x;
	mad.lo.s32 	%r7, %r14, %r2, %r3;
	mul.wide.s32 	%rd5, %r7, 16;
	add.s64 	%rd1, %rd4, %rd5;
	ld.global.f64 	%fd1, [%rd1];
	abs.f64 	%fd9, %fd1;
	setp.eq.f64 	%p1, %fd9, 0d7FF0000000000000;
	mov.f64 	%fd18, 0d7FF0000000000000;
	@%p1 bra 	$L__BB0_3;
	ld.global.f64 	%fd2, [%rd1+8];
	abs.f64 	%fd11, %fd2;
	setp.eq.f64 	%p2, %fd11, 0d7FF0000000000000;
	@%p2 bra 	$L__BB0_3;
	mul.f64 	%fd12, %fd2, %fd2;
	fma.rn.f64 	%fd18, %fd1, %fd1, %fd12;
$L__BB0_3:
	shl.b32 	%r8, %r3, 3;
	mov.u32 	%r9, sum_shared;
	add.s32 	%r4, %r9, %r8;
	st.shared.f64 	[%r4], %fd18;
	setp.lt.u32 	%p3, %r14, 2;
	@%p3 bra 	$L__BB0_7;
$L__BB0_4:
	shr.u32 	%r10, %r14, 1;
	add.s32 	%r11, %r14, 1;
	shr.u32 	%r6, %r11, 1;
	bar.sync 	0;
	setp.ge.u32 	%p4, %r3, %r10;
	@%p4 bra 	$L__BB0_6;
	shl.b32 	%r12, %r6, 3;
	add.s32 	%r13, %r4, %r12;
	ld.shared.f64 	%fd13, [%r13];
	add.f64 	%fd18, %fd18, %fd13;
	st.shared.f64 	[%r4], %fd18;
$L__BB0_6:
	setp.gt.u32 	%p5, %r14, 2;
	mov.u32 	%r14, %r6;
	@%p5 bra 	$L__BB0_4;
$L__BB0_7:
	setp.ne.s32 	%p6, %r3, 0;
	@%p6 bra 	$L__BB0_9;
	ld.shared.f64 	%fd14, [sum_shared];
	cvta.to.global.u64 	%rd6, %rd2;
	mul.wide.u32 	%rd7, %r2, 8;
	add.s64 	%rd8, %rd6, %rd7;
	st.global.f64 	[%rd8], %fd14;
$L__BB0_9:
	ret;

}
	// .globl	_Z17sum_reduce_kernelPKdPd
.visible .entry _Z17sum_reduce_kernelPKdPd(
	.param .u64 .ptr .align 1 _Z17sum_reduce_kernelPKdPd_param_0,
	.param .u64 .ptr .align 1 _Z17sum_reduce_kernelPKdPd_param_1
)
{
	.reg .pred 	%p<5>;
	.reg .b32 	%r<15>;
	.reg .b64 	%rd<9>;
	.reg .b64 	%fd<9>;

	ld.param.u64 	%rd2, [_Z17sum_reduce_kernelPKdPd_param_0];
	ld.param.u64 	%rd1, [_Z17sum_reduce_kernelPKdPd_param_1];
	cvta.to.global.u64 	%rd3, %rd2;
	mov.u32 	%r14, %ntid.x;
	mov.u32 	%r2, %ctaid.x;
	mov.u32 	%r3, %tid.x;
	mad.lo.s32 	%r7, %r14, %r2, %r3;
	mul.wide.s32 	%rd4, %r7, 8;
	add.s64 	%rd5, %rd3, %rd4;
	ld.global.f64 	%fd8, [%rd5];
	shl.b32 	%r8, %r3, 3;
	mov.u32 	%r9, sum_shared;
	add.s32 	%r4, %r9, %r8;
	st.shared.f64 	[%r4], %fd8;
	setp.lt.u32 	%p1, %r14, 2;
	@%p1 bra 	$L__BB1_4;
$L__BB1_1:
	shr.u32 	%r10, %r14, 1;
	add.s32 	%r11, %r14, 1;
	shr.u32 	%r6, %r11, 1;
	bar.sync 	0;
	setp.ge.u32 	%p2, %r3, %r10;
	@%p2 bra 	$L__BB1_3;
	shl.b32 	%r12, %r6, 3;
	add.s32 	%r13, %r4, %r12;
	ld.shared.f64 	%fd5, [%r13];
	add.f64 	%fd8, %fd8, %fd5;
	st.shared.f64 	[%r4], %fd8;
$L__BB1_3:
	setp.gt.u32 	%p3, %r14, 2;
	mov.u32 	%r14, %r6;
	@%p3 bra 	$L__BB1_1;
$L__BB1_4:
	setp.ne.s32 	%p4, %r3, 0;
	@%p4 bra 	$L__BB1_6;
	ld.shared.f64 	%fd6, [sum_shared];
	cvta.to.global.u64 	%rd6, %rd1;
	mul.wide.u32 	%rd7, %r2, 8;
	add.s64 	%rd8, %rd6, %rd7;
	st.global.f64 	[%rd8], %fd6;
$L__BB1_6:
	ret;

}
	// .globl	_Z16normalize_kernelPdd
.visible .entry _Z16normalize_kernelPdd(
	.param .u64 .ptr .align 1 _Z16normalize_kernelPdd_param_0,
	.param .f64 _Z16normalize_kernelPdd_param_1
)
{
	.reg .b32 	%r<5>;
	.reg .b64 	%rd<5>;
	.reg .b64 	%fd<4>;

	ld.param.u64 	%rd1, [_Z16normalize_kernelPdd_param_0];
	ld.param.f64 	%fd1, [_Z16normalize_kernelPdd_param_1];
	cvta.to.global.u64 	%rd2, %rd1;
	mov.u32 	%r1, %ntid.x;
	mov.u32 	%r2, %ctaid.x;
	mov.u32 	%r3, %tid.x;
	mad.lo.s32 	%r4, %r1, %r2, %r3;
	mul.wide.s32 	%rd3, %r4, 8;
	add.s64 	%rd4, %rd2, %rd3;
	ld.global.f64 	%fd2, [%rd4];
	mul.f64 	%fd3, %fd1, %fd2;
	st.global.f64 	[%rd4], %fd3;
	ret;

}
	// .globl	_Z9cuda_gateI8hadamardEviilll
.visible .entry _Z9cuda_gateI8hadamardEviilll(
	.param .u32 _Z9cuda_gateI8hadamardEviilll_param_0,
	.param .u32 _Z9cuda_gateI8hadamardEviilll_param_1,
	.param .u64 _Z9cuda_gateI8hadamardEviilll_param_2,
	.param .u64 _Z9cuda_gateI8hadamardEviilll_param_3,
	.param .u64 _Z9cuda_gateI8hadamardEviilll_param_4
)
{
	.reg .b32 	%r<13>;
	.reg .b64 	%rd<37>;
	.reg .b64 	%fd<13>;

	ld.param.u32 	%r1, [_Z9cuda_gateI8hadamardEviilll_param_1];
	ld.param.u64 	%rd1, [_Z9cuda_gateI8hadamardEviilll_param_2];
	ld.param.u64 	%rd2, [_Z9cuda_gateI8hadamardEviilll_param_3];
	ld.param.u32 	%r2, [_Z9cuda_gateI8hadamardEviilll_param_4];
	not.b32 	%r3, %r1;
	cvt.u64.u32 	%rd3, %r3;
	mov.u32 	%r4, %tid.x;
	mov.u32 	%r5, %ctaid.x;
	mov.u32 	%r6, %ntid.x;
	mad.lo.s32 	%r7, %r5, %r6, %r4;
	cvt.u64.u32 	%rd4, %r7;
	cvt.u32.u64 	%r8, %rd2;
	cvt.u32.u64 	%r9, %rd3;
	add.s32 	%r10, %r8, %r9;
	shl.b64 	%rd5, %rd1, %r10;
	add.s64 	%rd6, %rd5, %rd4;
	mov.b64 	%rd7, -1;
	shl.b64 	%rd8, %rd7, %r2;
	not.b64 	%rd9, %rd8;
	cvt.u64.u32 	%rd10, %r1;
	cvt.u32.u64 	%r11, %rd10;
	sub.s32 	%r12, %r8, %r11;
	shl.b64 	%rd11, %rd7, %r12;
	not.b64 	%rd12, %rd11;
	and.b64  	%rd13, %rd6, %rd9;
	and.b64  	%rd14, %rd6, %rd8;
	shl.b64 	%rd15, %rd14, 1;
	or.b64  	%rd16, %rd15, %rd13;
	mov.b64 	%rd17, 1;
	shl.b64 	%rd18, %rd17, %r2;
	or.b64  	%rd19, %rd16, %rd18;
	shr.s64 	%rd20, %rd16, %r12;
	and.b64  	%rd21, %rd16, %rd12;
	shr.s64 	%rd22, %rd19, %r12;
	and.b64  	%rd23, %rd19, %rd12;
	shl.b64 	%rd24, %rd20, 3;
	mov.u64 	%rd25, state_data_device_list_constmem;
	add.s64 	%rd26, %rd25, %rd24;
	ld.const.u64 	%rd27, [%rd26];
	cvta.to.global.u64 	%rd28, %rd27;
	shl.b64 	%rd29, %rd21, 4;
	add.s64 	%rd30, %rd28, %rd29;
	ld.global.v2.f64 	{%fd1, %fd2}, [%rd30];
	shl.b64 	%rd31, %rd22, 3;
	add.s64 	%rd32, %rd25, %rd31;
	ld.const.u64 	%rd33, [%rd32];
	cvta.to.global.u64 	%rd34, %rd33;
	shl.b64 	%rd35, %rd23, 4;
	add.s64 	%rd36, %rd34, %rd35;
	ld.global.v2.f64 	{%fd3, %fd4}, [%rd36];
	add.f64 	%fd5, %fd1, %fd3;
	add.f64 	%fd6, %fd2, %fd4;
	mul.f64 	%fd7, %fd5, 0d3FE6A09E667F3BCC;
	mul.f64 	%fd8, %fd6, 0d3FE6A09E667F3BCC;
	st.global.v2.f64 	[%rd30], {%fd7, %fd8};
	sub.f64 	%fd9, %fd1, %fd3;
	sub.f64 	%fd10, %fd2, %fd4;
	mul.f64 	%fd11, %fd9, 0d3FE6A09E667F3BCC;
	mul.f64 	%fd12, %fd10, 0d3FE6A09E667F3BCC;
	st.global.v2.f64 	[%rd36], {%fd11, %fd12};
	ret;

}


// ===== COMPILED SASS (sm_100) =====

	.target	sm_100

	.elftype	@"ET_EXEC"


//--------------------- .note.nv.tkinfo           --------------------------
	.section	.note.nv.tkinfo,"",@"SHT_NOTE"
	.sectionflags	@"SHF_NOTE_NV_TKINFO"
	.tkinfo
        /*0018*/ 	.word	0x00000002
        /*0030*/ 	.string	""
        /*0030*/ 	.string	"ptxas"
        /*0030*/ 	.string	"Cuda compilation tools, release 13.0, V13.0.88"
        /*0030*/ 	.string	"Build cuda_13.0.r13.0/compiler.36424714_0"
        /*0030*/ 	.string	"-arch sm_100 -m 64 "



//--------------------- .note.nv.cuinfo           --------------------------
	.section	.note.nv.cuinfo,"",@"SHT_NOTE"
	.sectionflags	@"SHF_NOTE_NV_CUINFO"
        /*0018*/ 	.short	0x0002
        /*001a*/ 	.short	0x0064
        /*001c*/ 	.short	0x0082
	.zero		2


//--------------------- .nv.info                  --------------------------
	.section	.nv.info,"",@"SHT_CUDA_INFO"
	.align	4


	//----- nvinfo : EIATTR_REGCOUNT
	.align		4
        /*0000*/ 	.byte	0x04, 0x2f
        /*0002*/ 	.short	(.L_4 - .L_3)
	.align		4
.L_3:
        /*0004*/ 	.word	index@(_Z22norm_sum_reduce_kernelPKN4cuda3std3__47complexIdEEPd)
        /*0008*/ 	.word	0x0000000e


	//----- nvinfo : EIATTR_FRAME_SIZE
	.align		4
.L_4:
        /*000c*/ 	.byte	0x04, 0x11
        /*000e*/ 	.short	(.L_6 - .L_5)
	.align		4
.L_5:
        /*0010*/ 	.word	index@(_Z22norm_sum_reduce_kernelPKN4cuda3std3__47complexIdEEPd)
        /*0014*/ 	.word	0x00000000


	//----- nvinfo : EIATTR_REGCOUNT
	.align		4
.L_6:
        /*0018*/ 	.byte	0x04, 0x2f
        /*001a*/ 	.short	(.L_8 - .L_7)
	.align		4
.L_7:
        /*001c*/ 	.word	index@(_Z17sum_reduce_kernelPKdPd)
        /*0020*/ 	.word	0x0000000c


	//----- nvinfo : EIATTR_FRAME_SIZE
	.align		4
.L_8:
        /*0024*/ 	.byte	0x04, 0x11
        /*0026*/ 	.short	(.L_10 - .L_9)
	.align		4
.L_9:
        /*0028*/ 	.word	index@(_Z17sum_reduce_kernelPKdPd)
        /*002c*/ 	.word	0x00000000


	//----- nvinfo : EIATTR_REGCOUNT
	.align		4
.L_10:
        /*0030*/ 	.byte	0x04, 0x2f
        /*0032*/ 	.short	(.L_12 - .L_11)
	.align		4
.L_11:
        /*0034*/ 	.word	index@(_Z16normalize_kernelPdd)
        /*0038*/ 	.word	0x0000000a


	//----- nvinfo : EIATTR_FRAME_SIZE
	.align		4
.L_12:
        /*003c*/ 	.byte	0x04, 0x11
        /*003e*/ 	.short	(.L_14 - .L_13)
	.align		4
.L_13:
        /*0040*/ 	.word	index@(_Z16normalize_kernelPdd)
        /*0044*/ 	.word	0x00000000


	//----- nvinfo : EIATTR_REGCOUNT
	.align		4
.L_14:
        /*0048*/ 	.byte	0x04, 0x2f
        /*004a*/ 	.short	(.L_16 - .L_15)
	.align		4
.L_15:
        /*004c*/ 	.word	index@(_Z9cuda_gateI8hadamardEviilll)
        /*0050*/ 	.word	0x00000016


	//----- nvinfo : EIATTR_FRAME_SIZE
	.align		4
.L_16:
        /*0054*/ 	.byte	0x04, 0x11
        /*0056*/ 	.short	(.L_18 - .L_17)
	.align		4
.L_17:
        /*0058*/ 	.word	index@(_Z9cuda_gateI8hadamardEviilll)
        /*005c*/ 	.word	0x00000000


	//----- nvinfo : EIATTR_MIN_STACK_SIZE
	.align		4
.L_18:
        /*0060*/ 	.byte	0x04, 0x12
        /*0062*/ 	.short	(.L_20 - .L_19)
	.align		4
.L_19:
        /*0064*/ 	.word	index@(_Z9cuda_gateI8hadamardEviilll)
        /*0068*/ 	.word	0x00000000


	//----- nvinfo : EIATTR_MIN_STACK_SIZE
	.align		4
.L_20:
        /*006c*/ 	.byte	0x04, 0x12
        /*006e*/ 	.short	(.L_22 - .L_21)
	.align		4
.L_21:
        /*0070*/ 	.word	index@(_Z16normalize_kernelPdd)
        /*0074*/ 	.word	0x00000000


	//----- nvinfo : EIATTR_MIN_STACK_SIZE
	.align		4
.L_22:
        /*0078*/ 	.byte	0x04, 0x12
        /*007a*/ 	.short	(.L_24 - .L_23)
	.align		4
.L_23:
        /*007c*/ 	.word	index@(_Z17sum_reduce_kernelPKdPd)
        /*0080*/ 	.word	0x00000000


	//----- nvinfo : EIATTR_MIN_STACK_SIZE
	.align		4
.L_24:
        /*0084*/ 	.byte	0x04, 0x12
        /*0086*/ 	.short	(.L_26 - .L_25)
	.align		4
.L_25:
        /*0088*/ 	.word	index@(_Z22norm_sum_reduce_kernelPKN4cuda3std3__47complexIdEEPd)
        /*008c*/ 	.word	0x00000000
.L_26:


//--------------------- .nv.compat                --------------------------
	.section	.nv.compat,"",@"SHT_CUDA_COMPAT_INFO"
	.align	4
        /*0000*/ 	.byte	0x02, 0x09, 0x00, 0x00, 0x02, 0x02, 0x01, 0x00, 0x02, 0x05, 0x05, 0x00, 0x03, 0x07, 0x01, 0x01
        /*0010*/ 	.byte	0x02, 0x03, 0x00, 0x00, 0x02, 0x06, 0x01, 0x00, 0x04, 0x0b, 0x08, 0x00, 0x01, 0x00, 0x00, 0x00
        /*0020*/ 	.byte	0x00, 0x00, 0x00, 0x00


//--------------------- .nv.info._Z9cuda_gateI8hadamardEviilll --------------------------
	.section	.nv.info._Z9cuda_gateI8hadamardEviilll,"",@"SHT_CUDA_INFO"
	.sectionflags	@""
	.align	4


	//----- nvinfo : EIATTR_CUDA_API_VERSION
	.align		4
        /*0000*/ 	.byte	0x04, 0x37
        /*0002*/ 	.short	(.L_28 - .L_27)
.L_27:
        /*0004*/ 	.word	0x00000082


	//----- nvinfo : EIATTR_KPARAM_INFO
	.align		4
.L_28:
        /*0008*/ 	.byte	0x04, 0x17
        /*000a*/ 	.short	(.L_30 - .L_29)
.L_29:
        /*000c*/ 	.word	0x00000000
        /*0010*/ 	.short	0x0004
        /*0012*/ 	.short	0x0018
        /*0014*/ 	.byte	0x00, 0xf0, 0x21, 0x00


	//----- nvinfo : EIATTR_KPARAM_INFO
	.align		4
.L_30:
        /*0018*/ 	.byte	0x04, 0x17
        /*001a*/ 	.short	(.L_32 - .L_31)
.L_31:
        /*001c*/ 	.word	0x00000000
        /*0020*/ 	.short	0x0003
        /*0022*/ 	.short	0x0010
        /*0024*/ 	.byte	0x00, 0xf0, 0x21, 0x00


	//----- nvinfo : EIATTR_KPARAM_INFO
	.align		4
.L_32:
        /*0028*/ 	.byte	0x04, 0x17
        /*002a*/ 	.short	(.L_34 - .L_33)
.L_33:
        /*002c*/ 	.word	0x00000000
        /*0030*/ 	.short	0x0002
        /*0032*/ 	.short	0x0008
        /*0034*/ 	.byte	0x00, 0xf0, 0x21, 0x00


	//----- nvinfo : EIATTR_KPARAM_INFO
	.align		4
.L_34:
        /*0038*/ 	.byte	0x04, 0x17
        /*003a*/ 	.short	(.L_36 - .L_35)
.L_35:
        /*003c*/ 	.word	0x00000000
        /*0040*/ 	.short	0x0001
        /*0042*/ 	.short	0x0004
        /*0044*/ 	.byte	0x00, 0xf0, 0x11, 0x00


	//----- nvinfo : EIATTR_KPARAM_INFO
	.align		4
.L_36:
        /*0048*/ 	.byte	0x04, 0x17
        /*004a*/ 	.short	(.L_38 - .L_37)
.L_37:
        /*004c*/ 	.word	0x00000000
        /*0050*/ 	.short	0x0000
        /*0052*/ 	.short	0x0000
        /*0054*/ 	.byte	0x00, 0xf0, 0x11, 0x00


	//----- nvinfo : EIATTR_SPARSE_MMA_MASK
	.align		4
.L_38:
        /*0058*/ 	.byte	0x03, 0x50
        /*005a*/ 	.short	0x0000


	//----- nvinfo : EIATTR_MAXREG_COUNT
	.align		4
        /*005c*/ 	.byte	0x03, 0x1b
        /*005e*/ 	.short	0x00ff


	//----- nvinfo : EIATTR_MERCURY_ISA_VERSION
	.align		4
        /*0060*/ 	.byte	0x03, 0x5f
        /*0062*/ 	.short	0x0101


	//----- nvinfo : EIATTR_VRC_CTA_INIT_COUNT
	.align		4
        /*0064*/ 	.byte	0x02, 0x4a
	.zero		1
	.zero		1


	//----- nvinfo : EIATTR_EXIT_INSTR_OFFSETS
	.align		4
        /*0068*/ 	.byte	0x04, 0x1c
        /*006a*/ 	.short	(.L_40 - .L_39)


	//   ....[0]....
.L_39:
        /*006c*/ 	.word	0x000003d0


	//----- nvinfo : EIATTR_CBANK_PARAM_SIZE
	.align		4
.L_40:
        /*0070*/ 	.byte	0x03, 0x19
        /*0072*/ 	.short	0x0020


	//----- nvinfo : EIATTR_PARAM_CBANK
	.align		4
        /*0074*/ 	.byte	0x04, 0x0a
        /*0076*/ 	.short	(.L_42 - .L_41)
	.align		4
.L_41:
        /*0078*/ 	.word	index@(.nv.constant0._Z9cuda_gateI8hadamardEviilll)
        /*007c*/ 	.short	0x0380
        /*007e*/ 	.short	0x0020


	//----- nvinfo : EIATTR_SW_WAR
	.align		4
.L_42:
        /*0080*/ 	.byte	0x04, 0x36
        /*0082*/ 	.short	(.L_44 - .L_43)
.L_43:
        /*0084*/ 	.word	0x00000008
.L_44:


//--------------------- .nv.info._Z16normalize_kernelPdd --------------------------
	.section	.nv.info._Z16normalize_kernelPdd,"",@"SHT_CUDA_INFO"
	.sectionflags	@""
	.align	4


	//----- nvinfo : EIATTR_CUDA_API_VERSION
	.align		4
        /*0000*/ 	.byte	0x04, 0x37
        /*0002*/ 	.short	(.L_46 - .L_45)
.L_45:
        /*0004*/ 	.word	0x00000082


	//----- nvinfo : EIATTR_KPARAM_INFO
	.align		4
.L_46:
        /*0008*/ 	.byte	0x04, 0x17
        /*000a*/ 	.short	(.L_48 - .L_47)
.L_47:
        /*000c*/ 	.word	0x00000000
        /*0010*/ 	.short	0x0001
        /*0012*/ 	.short	0x0008
        /*0014*/ 	.byte	0x00, 0xf0, 0x21, 0x00


	//----- nvinfo : EIATTR_KPARAM_INFO
	.align		4
.L_48:
        /*0018*/ 	.byte	0x04, 0x17
        /*001a*/ 	.short	(.L_50 - .L_49)
.L_49:
        /*001c*/ 	.word	0x00000000
        /*0020*/ 	.short	0x0000
        /*0022*/ 	.short	0x0000
        /*0024*/ 	.byte	0x00, 0xf5, 0x21, 0x00


	//----- nvinfo : EIATTR_SPARSE_MMA_MASK
	.align		4
.L_50:
        /*0028*/ 	.byte	0x03, 0x50
        /*002a*/ 	.short	0x0000


	//----- nvinfo : EIATTR_MAXREG_COUNT
	.align		4
        /*002c*/ 	.byte	0x03, 0x1b
        /*002e*/ 	.short	0x00ff


	//----- nvinfo : EIATTR_MERCURY_ISA_VERSION
	.align		4
        /*0030*/ 	.byte	0x03, 0x5f
        /*0032*/ 	.short	0x0101


	//----- nvinfo : EIATTR_VRC_CTA_INIT_COUNT
	.align		4
        /*0034*/ 	.byte	0x02, 0x4a
	.zero		1
	.zero		1


	//----- nvinfo : EIATTR_EXIT_INSTR_OFFSETS
	.align		4
        /*0038*/ 	.byte	0x04, 0x1c
        /*003a*/ 	.short	(.L_52 - .L_51)


	//   ....[0]....
.L_51:
        /*003c*/ 	.word	0x000000c0


	//----- nvinfo : EIATTR_CBANK_PARAM_SIZE
	.align		4
.L_52:
        /*0040*/ 	.byte	0x03, 0x19
        /*0042*/ 	.short	0x0010


	//----- nvinfo : EIATTR_PARAM_CBANK
	.align		4
        /*0044*/ 	.byte	0x04, 0x0a
        /*0046*/ 	.short	(.L_54 - .L_53)
	.align		4
.L_53:
        /*0048*/ 	.word	index@(.nv.constant0._Z16normalize_kernelPdd)
        /*004c*/ 	.short	0x0380
        /*004e*/ 	.short	0x0010


	//----- nvinfo : EIATTR_SW_WAR
	.align		4
.L_54:
        /*0050*/ 	.byte	0x04, 0x36
        /*0052*/ 	.short	(.L_56 - .L_55)
.L_55:
        /*0054*/ 	.word	0x00000008
.L_56:


//--------------------- .nv.info._Z17sum_reduce_kernelPKdPd --------------------------
	.section	.nv.info._Z17sum_reduce_kernelPKdPd,"",@"SHT_CUDA_INFO"
	.sectionflags	@""
	.align	4


	//----- nvinfo : EIATTR_CUDA_API_VERSION
	.align		4
        /*0000*/ 	.byte	0x04, 0x37
        /*0002*/ 	.short	(.L_58 - .L_57)
.L_57:
        /*0004*/ 	.word	0x00000082


	//----- nvinfo : EIATTR_KPARAM_INFO
	.align		4
.L_58:
        /*0008*/ 	.byte	0x04, 0x17
        /*000a*/ 	.short	(.L_60 - .L_59)
.L_59:
        /*000c*/ 	.word	0x00000000
        /*0010*/ 	.short	0x0001
        /*0012*/ 	.short	0x0008
        /*0014*/ 	.byte	0x00, 0xf5, 0x21, 0x00


	//----- nvinfo : EIATTR_KPARAM_INFO
	.align		4
.L_60:
        /*0018*/ 	.byte	0x04, 0x17
        /*001a*/ 	.short	(.L_62 - .L_61)
.L_61:
        /*001c*/ 	.word	0x00000000
        /*0020*/ 	.short	0x0000
        /*0022*/ 	.short	0x0000
        /*0024*/ 	.byte	0x00, 0xf5, 0x21, 0x00


	//----- nvinfo : EIATTR_SPARSE_MMA_MASK
	.align		4
.L_62:
        /*0028*/ 	.byte	0x03, 0x50
        /*002a*/ 	.short	0x0000


	//----- nvinfo : EIATTR_MAXREG_COUNT
	.align		4
        /*002c*/ 	.byte	0x03, 0x1b
        /*002e*/ 	.short	0x00ff


	//----- nvinfo : EIATTR_NUM_BARRIERS
	.align		4
        /*0030*/ 	.byte	0x02, 0x4c
        /*0032*/ 	.byte	0x01
	.zero		1


	//----- nvinfo : EIATTR_MERCURY_ISA_VERSION
	.align		4
        /*0034*/ 	.byte	0x03, 0x5f
        /*0036*/ 	.short	0x0101


	//----- nvinfo : EIATTR_VRC_CTA_INIT_COUNT
	.align		4
        /*0038*/ 	.byte	0x02, 0x4a
	.zero		1
	.zero		1


	//----- nvinfo : EIATTR_EXIT_INSTR_OFFSETS
	.align		4
        /*003c*/ 	.byte	0x04, 0x1c
        /*003e*/ 	.short	(.L_64 - .L_63)


	//   ....[0]....
.L_63:
        /*0040*/ 	.word	0x000001e0


	//   ....[1]....
        /*0044*/ 	.word	0x00000260


	//----- nvinfo : EIATTR_CBANK_PARAM_SIZE
	.align		4
.L_64:
        /*0048*/ 	.byte	0x03, 0x19
        /*004a*/ 	.short	0x0010


	//----- nvinfo : EIATTR_PARAM_CBANK
	.align		4
        /*004c*/ 	.byte	0x04, 0x0a
        /*004e*/ 	.short	(.L_66 - .L_65)
	.align		4
.L_65:
        /*0050*/ 	.word	index@(.nv.constant0._Z17sum_reduce_kernelPKdPd)
        /*0054*/ 	.short	0x0380
        /*0056*/ 	.short	0x0010


	//----- nvinfo : EIATTR_SW_WAR
	.align		4
.L_66:
        /*0058*/ 	.byte	0x04, 0x36
        /*005a*/ 	.short	(.L_68 - .L_67)
.L_67:
        /*005c*/ 	.word	0x00000008
.L_68:


//--------------------- .nv.info._Z22norm_sum_reduce_kernelPKN4cuda3std3__47complexIdEEPd --------------------------
	.section	.nv.info._Z22norm_sum_reduce_kernelPKN4cuda3std3__47complexIdEEPd,"",@"SHT_CUDA_INFO"
	.sectionflags	@""
	.align	4


	//----- nvinfo : EIATTR_CUDA_API_VERSION
	.align		4
        /*0000*/ 	.byte	0x04, 0x37
        /*0002*/ 	.short	(.L_70 - .L_69)
.L_69:
        /*0004*/ 	.word	0x00000082


	//----- nvinfo : EIATTR_KPARAM_INFO
	.align		4
.L_70:
        /*0008*/ 	.byte	0x04, 0x17
        /*000a*/ 	.short	(.L_72 - .L_71)
.L_71:
        /*000c*/ 	.word	0x00000000
        /*0010*/ 	.short	0x0001
        /*0012*/ 	.short	0x0008
        /*0014*/ 	.byte	0x00, 0xf5, 0x21, 0x00


	//----- nvinfo : EIATTR_KPARAM_INFO
	.align		4
.L_72:
        /*0018*/ 	.byte	0x04, 0x17
        /*001a*/ 	.short	(.L_74 - .L_73)
.L_73:
        /*001c*/ 	.word	0x00000000
        /*0020*/ 	.short	0x0000
        /*0022*/ 	.short	0x0000
        /*0024*/ 	.byte	0x00, 0xf5, 0x21, 0x00


	//----- nvinfo : EIATTR_SPARSE_MMA_MASK
	.align		4
.L_74:
        /*0028*/ 	.byte	0x03, 0x50
        /*002a*/ 	.short	0x0000


	//----- nvinfo : EIATTR_MAXREG_COUNT
	.align		4
        /*002c*/ 	.byte	0x03, 0x1b
        /*002e*/ 	.short	0x00ff


	//----- nvinfo : EIATTR_NUM_BARRIERS
	.align		4
        /*0030*/ 	.byte	0x02, 0x4c
        /*0032*/ 	.byte	0x01
	.zero		1


	//----- nvinfo : EIATTR_MERCURY_ISA_VERSION
	.align		4
        /*0034*/ 	.byte	0x03, 0x5f
        /*0036*/ 	.short	0x0101


	//----- nvinfo : EIATTR_VRC_CTA_INIT_COUNT
	.align		4
        /*0038*/ 	.byte	0x02, 0x4a
	.zero		1
	.zero		1


	//----- nvinfo : EIATTR_EXIT_INSTR_OFFSETS
	.align		4
        /*003c*/ 	.byte	0x04, 0x1c
        /*003e*/ 	.short	(.L_76 - .L_75)


	//   ....[0]....
.L_75:
        /*0040*/ 	.word	0x00000280


	//   ....[1]....
        /*0044*/ 	.word	0x00000300


	//----- nvinfo : EIATTR_CRS_STACK_SIZE
	.align		4
.L_76:
        /*0048*/ 	.byte	0x04, 0x1e
        /*004a*/ 	.short	(.L_78 - .L_77)
.L_77:
        /*004c*/ 	.word	0x00000000


	//----- nvinfo : EIATTR_CBANK_PARAM_SIZE
	.align		4
.L_78:
        /*0050*/ 	.byte	0x03, 0x19
        /*0052*/ 	.short	0x0010


	//----- nvinfo : EIATTR_PARAM_CBANK
	.align		4
        /*0054*/ 	.byte	0x04, 0x0a
        /*0056*/ 	.short	(.L_80 - .L_79)
	.align		4
.L_79:
        /*0058*/ 	.word	index@(.nv.constant0._Z22norm_sum_reduce_kernelPKN4cuda3std3__47complexIdEEPd)
        /*005c*/ 	.short	0x0380
        /*005e*/ 	.short	0x0010


	//----- nvinfo : EIATTR_SW_WAR
	.align		4
.L_80:
        /*0060*/ 	.byte	0x04, 0x36
        /*0062*/ 	.short	(.L_82 - .L_81)
.L_81:
        /*0064*/ 	.word	0x00000008
.L_82:


//--------------------- .nv.callgraph             --------------------------
	.section	.nv.callgraph,"",@"SHT_CUDA_CALLGRAPH"
	.align	4
	.sectionentsize	8
	.align		4
        /*0000*/ 	.word	0x00000000
	.align		4
        /*0004*/ 	.word	0xffffffff
	.align		4
        /*0008*/ 	.word	0x00000000
	.align		4
        /*000c*/ 	.word	0xfffffffe
	.align		4
        /*0010*/ 	.word	0x00000000
	.align		4
        /*0014*/ 	.word	0xfffffffd
	.align		4
        /*0018*/ 	.word	0x00000000
	.align		4
        /*001c*/ 	.word	0xfffffffc


//--------------------- .nv.constant3             --------------------------
	.section	.nv.constant3,"a",@progbits
	.align	8
.nv.constant3:
	.type		state_data_device_list_constmem,@object
	.size		state_data_device_list_constmem,(.L_0 - state_data_device_list_constmem)
state_data_device_list_constmem:
	.zero		64
.L_0:


//--------------------- .nv.constant4             --------------------------
	.section	.nv.constant4,"a",@progbits
	.align	8
	.align		8
.nv.constant4:
        /*0000*/ 	.dword	_ZN34_INTERNAL_40a62ed4_4_k_cu_a12933a34cuda3std6ranges3__45__cpo4swapE
	.align		8
        /*0008*/ 	.dword	_ZN34_INTERNAL_40a62ed4_4_k_cu_a12933a34cuda3std6ranges3__45__cpo9iter_moveE


//--------------------- .text._Z9cuda_gateI8hadamardEviilll --------------------------
	.section	.text._Z9cuda_gateI8hadamardEviilll,"ax",@progbits
	.align	128
        .global         _Z9cuda_gateI8hadamardEviilll
        .type           _Z9cuda_gateI8hadamardEviilll,@function
        .size           _Z9cuda_gateI8hadamardEviilll,(.L_x_10 - _Z9cuda_gateI8hadamardEviilll)
        .other          _Z9cuda_gateI8hadamardEviilll,@"STO_CUDA_ENTRY STV_DEFAULT"
_Z9cuda_gateI8hadamardEviilll:
.text._Z9cuda_gateI8hadamardEviilll:
[----:B------:R-:W-:Y:S01]  /*0000*/  LDC R1, c[0x0][0x37c] ;  /* 0x0000df00ff017b82 */ /* 0x000fe20000000800 */
[----:B------:R-:W0:Y:S01]  /*0010*/  S2R R0, SR_TID.X ;  /* 0x0000000000007919 */ /* 0x000e220000002100 */
[----:B------:R-:W1:Y:S06]  /*0020*/  LDCU UR6, c[0x0][0x384] ;  /* 0x00007080ff0677ac */ /* 0x000e6c0008000800 */
[----:B------:R-:W0:Y:S01]  /*0030*/  S2UR UR10, SR_CTAID.X ;  /* 0x00000000000a79c3 */ /* 0x000e220000002500 */
[----:B------:R-:W2:Y:S01]  /*0040*/  LDCU UR7, c[0x0][0x390] ;  /* 0x00007200ff0777ac */ /* 0x000ea20008000800 */
[----:B------:R-:W3:Y:S06]  /*0050*/  LDCU.64 UR8, c[0x0][0x388] ;  /* 0x00007100ff0877ac */ /* 0x000eec0008000a00 */
[----:B------:R-:W0:Y:S01]  /*0060*/  LDC R3, c[0x0][0x360] ;  /* 0x0000d800ff037b82 */ /* 0x000e220000000800 */
[----:B------:R-:W4:Y:S01]  /*0070*/  LDCU UR5, c[0x0][0x398] ;  /* 0x00007300ff0577ac */ /* 0x000f220008000800 */
[----:B-1----:R-:W-:-:S04]  /*0080*/  ULOP3.LUT UR4, URZ, UR6, URZ, 0x33, !UPT ;  /* 0x00000006ff047292 */ /* 0x002fc8000f8e33ff */
[----:B--2---:R-:W-:-:S04]  /*0090*/  UIADD3 UR4, UPT, UPT, UR4, UR7, URZ ;  /* 0x0000000704047290 */ /* 0x004fc8000fffe0ff */
[----:B---3--:R-:W-:Y:S02]  /*00a0*/  USHF.L.U32 UR11, UR8, UR4, URZ ;  /* 0x00000004080b7299 */ /* 0x008fe400080006ff */
[----:B------:R-:W-:-:S03]  /*00b0*/  USHF.L.U64.HI UR4, UR8, UR4, UR9 ;  /* 0x0000000408047299 */ /* 0x000fc60008010209 */
[----:B------:R-:W-:Y:S01]  /*00c0*/  UMOV UR8, 0xffffffff ;  /* 0xffffffff00087882 */ /* 0x000fe20000000000 */
[----:B0-----:R-:W-:Y:S01]  /*00d0*/  IMAD R0, R3, UR10, R0 ;  /* 0x0000000a03007c24 */ /* 0x001fe2000f8e0200 */
[----:B----4-:R-:W-:-:S04]  /*00e0*/  USHF.L.U32 UR10, UR8, UR5, URZ ;  /* 0x00000005080a7299 */ /* 0x010fc800080006ff */
[----:B------:R-:W-:Y:S01]  /*00f0*/  IADD3 R0, P0, PT, R0, UR11, RZ ;  /* 0x0000000b00007c10 */ /* 0x000fe2000ff1e0ff */
[----:B------:R-:W-:-:S03]  /*0100*/  USHF.L.U64.HI UR11, UR8, UR5, 0xffffffff ;  /* 0xffffffff080b7499 */ /* 0x000fc60008010205 */
[----:B------:R-:W-:Y:S01]  /*0110*/  LOP3.LUT R8, R0, UR10, RZ, 0xc0, !PT ;  /* 0x0000000a00087c12 */ /* 0x000fe2000f8ec0ff */
[----:B------:R-:W-:Y:S01]  /*0120*/  IMAD.X R5, RZ, RZ, UR4, P0 ;  /* 0x00000004ff057e24 */ /* 0x000fe200080e06ff */
[----:B------:R-:W-:Y:S02]  /*0130*/  UMOV UR4, 0x1 ;  /* 0x0000000100047882 */ /* 0x000fe40000000000 */
[----:B------:R-:W-:Y:S01]  /*0140*/  USHF.L.U32 UR9, UR4, UR5, URZ ;  /* 0x0000000504097299 */ /* 0x000fe200080006ff */
[C---:B------:R-:W-:Y:S01]  /*0150*/  IMAD.SHL.U32 R9, R8.reuse, 0x2, RZ ;  /* 0x0000000208097824 */ /* 0x040fe200078e00ff */
[----:B------:R-:W-:Y:S01]  /*0160*/  LOP3.LUT R3, R5, UR11, RZ, 0xc0, !PT ;  /* 0x0000000b05037c12 */ /* 0x000fe2000f8ec0ff */
[----:B------:R-:W-:Y:S02]  /*0170*/  USHF.L.U64.HI UR5, UR4, UR5, URZ ;  /* 0x0000000504057299 */ /* 0x000fe400080102ff */
[----:B------:R-:W-:Y:S01]  /*0180*/  UIADD3 UR4, UPT, UPT, -UR6, UR7, URZ ;  /* 0x0000000706047290 */ /* 0x000fe2000fffe1ff */
[----:B------:R-:W-:Y:S01]  /*0190*/  SHF.L.U64.HI R8, R8, 0x1, R3 ;  /* 0x0000000108087819 */ /* 0x000fe20000010203 */
[----:B------:R-:W0:Y:S01]  /*01a0*/  LDCU.64 UR6, c[0x0][0x358] ;  /* 0x00006b00ff0677ac */ /* 0x000e220008000a00 */
[----:B------:R-:W-:-:S02]  /*01b0*/  LOP3.LUT R9, R9, UR10, R0, 0xf2, !PT ;  /* 0x0000000a09097c12 */ /* 0x000fc4000f8ef200 */
[----:B------:R-:W-:Y:S02]  /*01c0*/  LOP3.LUT R8, R8, UR11, R5, 0xf2, !PT ;  /* 0x0000000b08087c12 */ /* 0x000fe4000f8ef205 */
[C---:B------:R-:W-:Y:S02]  /*01d0*/  LOP3.LUT R7, R9.reuse, UR9, RZ, 0xfc, !PT ;  /* 0x0000000909077c12 */ /* 0x040fe4000f8efcff */
[----:B------:R-:W-:Y:S01]  /*01e0*/  LOP3.LUT R6, R8, UR5, RZ, 0xfc, !PT ;  /* 0x0000000508067c12 */ /* 0x000fe2000f8efcff */
[----:B------:R-:W-:Y:S02]  /*01f0*/  USHF.L.U64.HI UR5, UR8, UR4, 0xffffffff ;  /* 0xffffffff08057499 */ /* 0x000fe40008010204 */
[----:B------:R-:W-:Y:S02]  /*0200*/  SHF.R.S64 R18, R9, UR4, R8 ;  /* 0x0000000409127c19 */ /* 0x000fe40008001008 */
[----:B------:R-:W-:Y:S01]  /*0210*/  SHF.R.S64 R0, R7, UR4, R6 ;  /* 0x0000000407007c19 */ /* 0x000fe20008001006 */
[----:B------:R-:W-:-:S02]  /*0220*/  USHF.L.U32 UR4, UR8, UR4, URZ ;  /* 0x0000000408047299 */ /* 0x000fc400080006ff */
[----:B------:R-:W-:Y:S01]  /*0230*/  IMAD.SHL.U32 R18, R18, 0x8, RZ ;  /* 0x0000000812127824 */ /* 0x000fe200078e00ff */
[----:B------:R-:W-:Y:S01]  /*0240*/  LOP3.LUT R8, R8, UR5, RZ, 0x30, !PT ;  /* 0x0000000508087c12 */ /* 0x000fe2000f8e30ff */
[----:B------:R-:W-:Y:S01]  /*0250*/  IMAD.SHL.U32 R0, R0, 0x8, RZ ;  /* 0x0000000800007824 */ /* 0x000fe200078e00ff */
[----:B------:R-:W-:Y:S01]  /*0260*/  LOP3.LUT R6, R6, UR5, RZ, 0x30, !PT ;  /* 0x0000000506067c12 */ /* 0x000fe2000f8e30ff */
[----:B------:R-:W1:Y:S01]  /*0270*/  LDC.64 R2, c[0x3][R18] ;  /* 0x00c0000012027b82 */ /* 0x000e620000000a00 */
[----:B------:R-:W-:Y:S02]  /*0280*/  LOP3.LUT R9, R9, UR4, RZ, 0x30, !PT ;  /* 0x0000000409097c12 */ /* 0x000fe4000f8e30ff */
[----:B------:R-:W-:-:S05]  /*0290*/  LOP3.LUT R7, R7, UR4, RZ, 0x30, !PT ;  /* 0x0000000407077c12 */ /* 0x000fca000f8e30ff */
[----:B------:R-:W2:Y:S01]  /*02a0*/  LDC.64 R4, c[0x3][R0] ;  /* 0x00c0000000047b82 */ /* 0x000ea20000000a00 */
[----:B-1----:R-:W-:-:S04]  /*02b0*/  LEA R2, P0, R9, R2, 0x4 ;  /* 0x0000000209027211 */ /* 0x002fc800078020ff */
[----:B------:R-:W-:Y:S02]  /*02c0*/  LEA.HI.X R3, R9, R3, R8, 0x4, P0 ;  /* 0x0000000309037211 */ /* 0x000fe400000f2408 */
[----:B--2---:R-:W-:-:S03]  /*02d0*/  LEA R12, P1, R7, R4, 0x4 ;  /* 0x00000004070c7211 */ /* 0x004fc600078220ff */
[----:B0-----:R-:W2:Y:S01]  /*02e0*/  LDG.E.128 R8, desc[UR6][R2.64] ;  /* 0x0000000602087981 */ /* 0x001ea2000c1e1d00 */
[----:B------:R-:W-:-:S05]  /*02f0*/  LEA.HI.X R13, R7, R5, R6, 0x4, P1 ;  /* 0x00000005070d7211 */ /* 0x000fca00008f2406 */
[----:B------:R-:W2:Y:S01]  /*0300*/  LDG.E.128 R4, desc[UR6][R12.64] ;  /* 0x000000060c047981 */ /* 0x000ea2000c1e1d00 */
[----:B------:R-:W-:Y:S01]  /*0310*/  UMOV UR4, 0x667f3bcc ;  /* 0x667f3bcc00047882 */ /* 0x000fe20000000000 */
[----:B------:R-:W-:Y:S01]  /*0320*/  UMOV UR5, 0x3fe6a09e ;  /* 0x3fe6a09e00057882 */ /* 0x000fe20000000000 */
[C-C-:B--2---:R-:W-:Y:S02]  /*0330*/  DADD R14, R8.reuse, R4.reuse ;  /* 0x00000000080e7229 */ /* 0x144fe40000000004 */
[----:B------:R-:W-:Y:S02]  /*0340*/  DADD R16, R8, -R4 ;  /* 0x0000000008107229 */ /* 0x000fe40000000804 */
[C-C-:B------:R-:W-:Y:S02]  /*0350*/  DADD R8, R10.reuse, R6.reuse ;  /* 0x000000000a087229 */ /* 0x140fe40000000006 */
[----:B------:R-:W-:Y:S02]  /*0360*/  DADD R10, R10, -R6 ;  /* 0x000000000a0a7229 */ /* 0x000fe40000000806 */
[----:B------:R-:W-:-:S02]  /*0370*/  DMUL R4, R14, UR4 ;  /* 0x000000040e047c28 */ /* 0x000fc40008000000 */
[----:B------:R-:W-:Y:S02]  /*0380*/  DMUL R16, R16, UR4 ;  /* 0x0000000410107c28 */ /* 0x000fe40008000000 */
[----:B------:R-:W-:Y:S02]  /*0390*/  DMUL R6, R8, UR4 ;  /* 0x0000000408067c28 */ /* 0x000fe40008000000 */
[----:B------:R-:W-:-:S05]  /*03a0*/  DMUL R18, R10, UR4 ;  /* 0x000000040a127c28 */ /* 0x000fca0008000000 */
[----:B------:R-:W-:Y:S04]  /*03b0*/  STG.E.128 desc[UR6][R2.64], R4 ;  /* 0x0000000402007986 */ /* 0x000fe8000c101d06 */
[----:B------:R-:W-:Y:S01]  /*03c0*/  STG.E.128 desc[UR6][R12.64], R16 ;  /* 0x000000100c007986 */ /* 0x000fe2000c101d06 */
[----:B------:R-:W-:Y:S05]  /*03d0*/  EXIT ;  /* 0x000000000000794d */ /* 0x000fea0003800000 */
.L_x_0:
[----:B------:R-:W-:-:S00]  /*03e0*/  BRA `(.L_x_0) ;  /* 0xfffffffc00fc7947 */ /* 0x000fc0000383ffff */
[----:B------:R-:W-:-:S00]  /*03f0*/  NOP ;  /* 0x0000000000007918 */ /* 0x000fc00000000000 */
        /* <DEDUP_REMOVED lines=8> */
.L_x_10:


//--------------------- .text._Z16normalize_kernelPdd --------------------------
	.section	.text._Z16normalize_kernelPdd,"ax",@progbits
	.align	128
        .global         _Z16normalize_kernelPdd
        .type           _Z16normalize_kernelPdd,@function
        .size           _Z16normalize_kernelPdd,(.L_x_11 - _Z16normalize_kernelPdd)
        .other          _Z16normalize_kernelPdd,@"STO_CUDA_ENTRY STV_DEFAULT"
_Z16normalize_kernelPdd:
.text._Z16normalize_kernelPdd:
[----:B------:R-:W-:Y:S01]  /*0000*/  LDC R1, c[0x0][0x37c] ;  /* 0x0000df00ff017b82 */ /* 0x000fe20000000800 */
[----:B------:R-:W0:Y:S07]  /*0010*/  S2R R5, SR_CTAID.X ;  /* 0x0000000000057919 */ /* 0x000e2e0000002500 */
[----:B------:R-:W1:Y:S01]  /*0020*/  LDC.64 R2, c[0x0][0x380] ;  /* 0x0000e000ff027b82 */ /* 0x000e620000000a00 */
[----:B------:R-:W0:Y:S01]  /*0030*/  LDCU UR6, c[0x0][0x360] ;  /* 0x00006c00ff0677ac */ /* 0x000e220008000800 */
[----:B------:R-:W0:Y:S01]  /*0040*/  S2R R0, SR_TID.X ;  /* 0x0000000000007919 */ /* 0x000e220000002100 */
[----:B------:R-:W2:Y:S05]  /*0050*/  LDCU.64 UR4, c[0x0][0x358] ;  /* 0x00006b00ff0477ac */ /* 0x000eaa0008000a00 */
[----:B------:R-:W3:Y:S01]  /*0060*/  LDC.64 R6, c[0x0][0x388] ;  /* 0x0000e200ff067b82 */ /* 0x000ee20000000a00 */
[----:B0-----:R-:W-:-:S04]  /*0070*/  IMAD R5, R5, UR6, R0 ;  /* 0x0000000605057c24 */ /* 0x001fc8000f8e0200 */
[----:B-1----:R-:W-:-:S05]  /*0080*/  IMAD.WIDE R2, R5, 0x8, R2 ;  /* 0x0000000805027825 */ /* 0x002fca00078e0202 */
[----:B--2---:R-:W3:Y:S02]  /*0090*/  LDG.E.64 R4, desc[UR4][R2.64] ;  /* 0x0000000402047981 */ /* 0x004ee4000c1e1b00 */
[----:B---3--:R-:W-:-:S07]  /*00a0*/  DMUL R4, R4, R6 ;  /* 0x0000000604047228 */ /* 0x008fce0000000000 */
[----:B------:R-:W-:Y:S01]  /*00b0*/  STG.E.64 desc[UR4][R2.64], R4 ;  /* 0x0000000402007986 */ /* 0x000fe2000c101b04 */
[----:B------:R-:W-:Y:S05]  /*00c0*/  EXIT ;  /* 0x000000000000794d */ /* 0x000fea0003800000 */
.L_x_1:
        /* <DEDUP_REMOVED lines=11> */
.L_x_11:


//--------------------- .text._Z17sum_reduce_kernelPKdPd --------------------------
	.section	.text._Z17sum_reduce_kernelPKdPd,"ax",@progbits
	.align	128
        .global         _Z17sum_reduce_kernelPKdPd
        .type           _Z17sum_reduce_kernelPKdPd,@function
        .size           _Z17sum_reduce_kernelPKdPd,(.L_x_12 - _Z17sum_reduce_kernelPKdPd)
        .other          _Z17sum_reduce_kernelPKdPd,@"STO_CUDA_ENTRY STV_DEFAULT"
_Z17sum_reduce_kernelPKdPd:
.text._Z17sum_reduce_kernelPKdPd:
[----:B------:R-:W-:Y:S01]  /*0000*/  LDC R1, c[0x0][0x37c] ;  /* 0x0000df00ff017b82 */ /* 0x000fe20000000800 */
[----:B------:R-:W0:Y:S07]  /*0010*/  S2R R9, SR_CTAID.X ;  /* 0x0000000000097919 */ /* 0x000e2e0000002500 */
[----:B------:R-:W1:Y:S01]  /*0020*/  LDC.64 R2, c[0x0][0x380] ;  /* 0x0000e000ff027b82 */ /* 0x000e620000000a00 */
[----:B------:R-:W0:Y:S01]  /*0030*/  LDCU UR8, c[0x0][0x360] ;  /* 0x00006c00ff0877ac */ /* 0x000e220008000800 */
[----:B------:R-:W0:Y:S01]  /*0040*/  S2R R6, SR_TID.X ;  /* 0x0000000000067919 */ /* 0x000e220000002100 */
[----:B------:R-:W2:Y:S01]  /*0050*/  LDCU.64 UR6, c[0x0][0x358] ;  /* 0x00006b00ff0677ac */ /* 0x000ea20008000a00 */
[----:B0-----:R-:W-:-:S04]  /*0060*/  IMAD R5, R9, UR8, R6 ;  /* 0x0000000809057c24 */ /* 0x001fc8000f8e0206 */
[----:B-1----:R-:W-:-:S06]  /*0070*/  IMAD.WIDE R2, R5, 0x8, R2 ;  /* 0x0000000805027825 */ /* 0x002fcc00078e0202 */
[----:B--2---:R-:W2:Y:S01]  /*0080*/  LDG.E.64 R2, desc[UR6][R2.64] ;  /* 0x0000000602027981 */ /* 0x004ea2000c1e1b00 */
[----:B------:R-:W0:Y:S01]  /*0090*/  S2UR UR5, SR_CgaCtaId ;  /* 0x00000000000579c3 */ /* 0x000e220000008800 */
[----:B------:R-:W-:Y:S01]  /*00a0*/  UMOV UR4, 0x400 ;  /* 0x0000040000047882 */ /* 0x000fe20000000000 */
[----:B------:R-:W-:Y:S01]  /*00b0*/  UISETP.GE.U32.AND UP0, UPT, UR8, 0x2, UPT ;  /* 0x000000020800788c */ /* 0x000fe2000bf06070 */
[----:B------:R-:W-:Y:S01]  /*00c0*/  ISETP.NE.AND P0, PT, R6, RZ, PT ;  /* 0x000000ff0600720c */ /* 0x000fe20003f05270 */
[----:B0-----:R-:W-:-:S06]  /*00d0*/  ULEA UR4, UR5, UR4, 0x18 ;  /* 0x0000000405047291 */ /* 0x001fcc000f8ec0ff */
[----:B------:R-:W-:-:S05]  /*00e0*/  LEA R7, R6, UR4, 0x3 ;  /* 0x0000000406077c11 */ /* 0x000fca000f8e18ff */
[----:B--2---:R0:W-:Y:S01]  /*00f0*/  STS.64 [R7], R2 ;  /* 0x0000000207007388 */ /* 0x0041e20000000a00 */
[----:B------:R-:W-:Y:S05]  /*0100*/  BRA.U !UP0, `(.L_x_2) ;  /* 0x0000000108347547 */ /* 0x000fea000b800000 */
[----:B------:R-:W-:-:S07]  /*0110*/  IMAD.U32 R0, RZ, RZ, UR8 ;  /* 0x00000008ff007e24 */ /* 0x000fce000f8e00ff */
.L_x_3:
[----:B------:R-:W-:Y:S01]  /*0120*/  BAR.SYNC.DEFER_BLOCKING 0x0 ;  /* 0x0000000000007b1d */ /* 0x000fe20000010000 */
[----:B------:R-:W-:-:S04]  /*0130*/  SHF.R.U32.HI R4, RZ, 0x1, R0 ;  /* 0x00000001ff047819 */ /* 0x000fc80000011600 */
[----:B------:R-:W-:Y:S01]  /*0140*/  ISETP.GE.U32.AND P1, PT, R6, R4, PT ;  /* 0x000000040600720c */ /* 0x000fe20003f26070 */
[----:B------:R-:W-:-:S05]  /*0150*/  VIADD R4, R0, 0x1 ;  /* 0x0000000100047836 */ /* 0x000fca0000000000 */
[----:B------:R-:W-:-:S07]  /*0160*/  SHF.R.U32.HI R8, RZ, 0x1, R4 ;  /* 0x00000001ff087819 */ /* 0x000fce0000011604 */
[----:B------:R-:W-:-:S06]  /*0170*/  @!P1 LEA R4, R8, R7, 0x3 ;  /* 0x0000000708049211 */ /* 0x000fcc00078e18ff */
[----:B------:R-:W0:Y:S02]  /*0180*/  @!P1 LDS.64 R4, [R4] ;  /* 0x0000000004049984 */ /* 0x000e240000000a00 */
[----:B0-----:R-:W-:-:S07]  /*0190*/  @!P1 DADD R2, R2, R4 ;  /* 0x0000000002029229 */ /* 0x001fce0000000004 */
[----:B------:R1:W-:Y:S01]  /*01a0*/  @!P1 STS.64 [R7], R2 ;  /* 0x0000000207009388 */ /* 0x0003e20000000a00 */
[----:B------:R-:W-:Y:S01]  /*01b0*/  ISETP.GT.U32.AND P1, PT, R0, 0x2, PT ;  /* 0x000000020000780c */ /* 0x000fe20003f24070 */
[----:B------:R-:W-:-:S12]  /*01c0*/  IMAD.MOV.U32 R0, RZ, RZ, R8 ;  /* 0x000000ffff007224 */ /* 0x000fd800078e0008 */
[----:B-1----:R-:W-:Y:S05]  /*01d0*/  @P1 BRA `(.L_x_3) ;  /* 0xfffffffc00d01947 */ /* 0x002fea000383ffff */
.L_x_2:
[----:B------:R-:W-:Y:S05]  /*01e0*/  @P0 EXIT ;  /* 0x000000000000094d */ /* 0x000fea0003800000 */
[----:B------:R-:W1:Y:S01]  /*01f0*/  S2UR UR5, SR_CgaCtaId ;  /* 0x00000000000579c3 */ /* 0x000e620000008800 */
[----:B------:R-:W-:-:S07]  /*0200*/  UMOV UR4, 0x400 ;  /* 0x0000040000047882 */ /* 0x000fce0000000000 */
[----:B------:R-:W2:Y:S01]  /*0210*/  LDC.64 R4, c[0x0][0x388] ;  /* 0x0000e200ff047b82 */ /* 0x000ea20000000a00 */
[----:B-1----:R-:W-:Y:S01]  /*0220*/  ULEA UR4, UR5, UR4, 0x18 ;  /* 0x0000000405047291 */ /* 0x002fe2000f8ec0ff */
[----:B--2---:R-:W-:-:S08]  /*0230*/  IMAD.WIDE.U32 R4, R9, 0x8, R4 ;  /* 0x0000000809047825 */ /* 0x004fd000078e0004 */
[----:B0-----:R-:W0:Y:S04]  /*0240*/  LDS.64 R2, [UR4] ;  /* 0x00000004ff027984 */ /* 0x001e280008000a00 */
[----:B0-----:R-:W-:Y:S01]  /*0250*/  STG.E.64 desc[UR6][R4.64], R2 ;  /* 0x0000000204007986 */ /* 0x001fe2000c101b06 */
[----:B------:R-:W-:Y:S05]  /*0260*/  EXIT ;  /* 0x000000000000794d */ /* 0x000fea0003800000 */
.L_x_4:
        /* <DEDUP_REMOVED lines=9> */
.L_x_12:


//--------------------- .text._Z22norm_sum_reduce_kernelPKN4cuda3std3__47complexIdEEPd --------------------------
	.section	.text._Z22norm_sum_reduce_kernelPKN4cuda3std3__47complexIdEEPd,"ax",@progbits
	.align	128
        .global         _Z22norm_sum_reduce_kernelPKN4cuda3std3__47complexIdEEPd
        .type           _Z22norm_sum_reduce_kernelPKN4cuda3std3__47complexIdEEPd,@function
        .size           _Z22norm_sum_reduce_kernelPKN4cuda3std3__47complexIdEEPd,(.L_x_13 - _Z22norm_sum_reduce_kernelPKN4cuda3std3__47complexIdEEPd)
        .other          _Z22norm_sum_reduce_kernelPKN4cuda3std3__47complexIdEEPd,@"STO_CUDA_ENTRY STV_DEFAULT"
_Z22norm_sum_reduce_kernelPKN4cuda3std3__47complexIdEEPd:
.text._Z22norm_sum_reduce_kernelPKN4cuda3std3__47complexIdEEPd:
[----:B------:R-:W-:Y:S01]  /*0000*/  LDC R1, c[0x0][0x37c] ;  /* 0x0000df00ff017b82 */ /* 0x000fe20000000800 */
[----:B------:R-:W0:Y:S07]  /*0010*/  S2R R11, SR_CTAID.X ;  /* 0x00000000000b7919 */ /* 0x000e2e0000002500 */
[----:B------:R-:W1:Y:S01]  /*0020*/  LDC.64 R2, c[0x0][0x380] ;  /* 0x0000e000ff027b82 */ /* 0x000e620000000a00 */
[----:B------:R-:W0:Y:S01]  /*0030*/  LDCU UR4, c[0x0][0x360] ;  /* 0x00006c00ff0477ac */ /* 0x000e220008000800 */
[----:B------:R-:W0:Y:S01]  /*0040*/  S2R R10, SR_TID.X ;  /* 0x00000000000a7919 */ /* 0x000e220000002100 */
[----:B------:R-:W2:Y:S01]  /*0050*/  LDCU.64 UR6, c[0x0][0x358] ;  /* 0x00006b00ff0677ac */ /* 0x000ea20008000a00 */
[----:B0-----:R-:W-:-:S04]  /*0060*/  IMAD R5, R11, UR4, R10 ;  /* 0x000000040b057c24 */ /* 0x001fc8000f8e020a */
[----:B-1----:R-:W-:-:S05]  /*0070*/  IMAD.WIDE R2, R5, 0x10, R2 ;  /* 0x0000001005027825 */ /* 0x002fca00078e0202 */
[----:B--2---:R-:W2:Y:S01]  /*0080*/  LDG.E.64 R4, desc[UR6][R2.64] ;  /* 0x0000000602047981 */ /* 0x004ea2000c1e1b00 */
[----:B------:R-:W-:Y:S01]  /*0090*/  IMAD.U32 R0, RZ, RZ, UR4 ;  /* 0x00000004ff007e24 */ /* 0x000fe2000f8e00ff */
[----:B------:R-:W-:Y:S01]  /*00a0*/  BSSY.RECONVERGENT B0, `(.L_x_5) ;  /* 0x0000009000007945 */ /* 0x000fe20003800200 */
[----:B------:R-:W-:Y:S02]  /*00b0*/  IMAD.MOV.U32 R6, RZ, RZ, 0x0 ;  /* 0x00000000ff067424 */ /* 0x000fe400078e00ff */
[----:B------:R-:W-:Y:S01]  /*00c0*/  IMAD.MOV.U32 R7, RZ, RZ, 0x7ff00000 ;  /* 0x7ff00000ff077424 */ /* 0x000fe200078e00ff */
[----:B--2---:R-:W-:-:S14]  /*00d0*/  DSETP.NEU.AND P0, PT, |R4|, +INF , PT ;  /* 0x7ff000000400742a */ /* 0x004fdc0003f0d200 */
[----:B------:R-:W-:Y:S05]  /*00e0*/  @!P0 BRA `(.L_x_6) ;  /* 0x0000000000108947 */ /* 0x000fea0003800000 */
[----:B------:R-:W2:Y:S02]  /*00f0*/  LDG.E.64 R2, desc[UR6][R2.64+0x8] ;  /* 0x0000080602027981 */ /* 0x000ea4000c1e1b00 */
[----:B--2---:R-:W-:-:S14]  /*0100*/  DSETP.NEU.AND P0, PT, |R2|, +INF , PT ;  /* 0x7ff000000200742a */ /* 0x004fdc0003f0d200 */
[----:B------:R-:W-:-:S08]  /*0110*/  @P0 DMUL R8, R2, R2 ;  /* 0x0000000202080228 */ /* 0x000fd00000000000 */
[----:B------:R-:W-:-:S11]  /*0120*/  @P0 DFMA R6, R4, R4, R8 ;  /* 0x000000040406022b */ /* 0x000fd60000000008 */
.L_x_6:
[----:B------:R-:W-:Y:S05]  /*0130*/  BSYNC.RECONVERGENT B0 ;  /* 0x0000000000007941 */ /* 0x000fea0003800200 */
.L_x_5:
[----:B------:R-:W0:Y:S01]  /*0140*/  S2UR UR5, SR_CgaCtaId ;  /* 0x00000000000579c3 */ /* 0x000e220000008800 */
[----:B------:R-:W-:Y:S01]  /*0150*/  UMOV UR4, 0x400 ;  /* 0x0000040000047882 */ /* 0x000fe20000000000 */
[----:B------:R-:W-:Y:S02]  /*0160*/  ISETP.GE.U32.AND P1, PT, R0, 0x2, PT ;  /* 0x000000020000780c */ /* 0x000fe40003f26070 */
[----:B------:R-:W-:Y:S01]  /*0170*/  ISETP.NE.AND P0, PT, R10, RZ, PT ;  /* 0x000000ff0a00720c */ /* 0x000fe20003f05270 */
[----:B0-----:R-:W-:-:S06]  /*0180*/  ULEA UR4, UR5, UR4, 0x18 ;  /* 0x0000000405047291 */ /* 0x001fcc000f8ec0ff */
[----:B------:R-:W-:-:S05]  /*0190*/  LEA R5, R10, UR4, 0x3 ;  /* 0x000000040a057c11 */ /* 0x000fca000f8e18ff */
[----:B------:R0:W-:Y:S01]  /*01a0*/  STS.64 [R5], R6 ;  /* 0x0000000605007388 */ /* 0x0001e20000000a00 */
[----:B------:R-:W-:Y:S05]  /*01b0*/  @!P1 BRA `(.L_x_7) ;  /* 0x0000000000309947 */ /* 0x000fea0003800000 */
.L_x_8:
[----:B------:R-:W-:Y:S01]  /*01c0*/  BAR.SYNC.DEFER_BLOCKING 0x0 ;  /* 0x0000000000007b1d */ /* 0x000fe20000010000 */
[----:B------:R-:W-:-:S04]  /*01d0*/  SHF.R.U32.HI R2, RZ, 0x1, R0 ;  /* 0x00000001ff027819 */ /* 0x000fc80000011600 */
[----:B------:R-:W-:Y:S02]  /*01e0*/  ISETP.GE.U32.AND P1, PT, R10, R2, PT ;  /* 0x000000020a00720c */ /* 0x000fe40003f26070 */
[----:B------:R-:W-:-:S04]  /*01f0*/  IADD3 R2, PT, PT, R0, 0x1, RZ ;  /* 0x0000000100027810 */ /* 0x000fc80007ffe0ff */
[----:B------:R-:W-:-:S07]  /*0200*/  SHF.R.U32.HI R4, RZ, 0x1, R2 ;  /* 0x00000001ff047819 */ /* 0x000fce0000011602 */
[----:B------:R-:W-:-:S06]  /*0210*/  @!P1 IMAD R2, R4, 0x8, R5 ;  /* 0x0000000804029824 */ /* 0x000fcc00078e0205 */
[----:B------:R-:W0:Y:S02]  /*0220*/  @!P1 LDS.64 R2, [R2] ;  /* 0x0000000002029984 */ /* 0x000e240000000a00 */
[----:B0-----:R-:W-:-:S07]  /*0230*/  @!P1 DADD R6, R6, R2 ;  /* 0x0000000006069229 */ /* 0x001fce0000000002 */
[----:B------:R1:W-:Y:S01]  /*0240*/  @!P1 STS.64 [R5], R6 ;  /* 0x0000000605009388 */ /* 0x0003e20000000a00 */
[----:B------:R-:W-:Y:S02]  /*0250*/  ISETP.GT.U32.AND P1, PT, R0, 0x2, PT ;  /* 0x000000020000780c */ /* 0x000fe40003f24070 */
[----:B------:R-:W-:-:S11]  /*0260*/  MOV R0, R4 ;  /* 0x0000000400007202 */ /* 0x000fd60000000f00 */
[----:B-1----:R-:W-:Y:S05]  /*0270*/  @P1 BRA `(.L_x_8) ;  /* 0xfffffffc00d01947 */ /* 0x002fea000383ffff */
.L_x_7:
[----:B------:R-:W-:Y:S05]  /*0280*/  @P0 EXIT ;  /* 0x000000000000094d */ /* 0x000fea0003800000 */
[----:B------:R-:W1:Y:S01]  /*0290*/  S2UR UR5, SR_CgaCtaId ;  /* 0x00000000000579c3 */ /* 0x000e620000008800 */
[----:B------:R-:W-:-:S07]  /*02a0*/  UMOV UR4, 0x400 ;  /* 0x0000040000047882 */ /* 0x000fce0000000000 */
[----:B0-----:R-:W0:Y:S01]  /*02b0*/  LDC.64 R4, c[0x0][0x388] ;  /* 0x0000e200ff047b82 */ /* 0x001e220000000a00 */
[----:B-1----:R-:W-:Y:S01]  /*02c0*/  ULEA UR4, UR5, UR4, 0x18 ;  /* 0x0000000405047291 */ /* 0x002fe2000f8ec0ff */
[----:B0-----:R-:W-:-:S08]  /*02d0*/  IMAD.WIDE.U32 R4, R11, 0x8, R4 ;  /* 0x000000080b047825 */ /* 0x001fd000078e0004 */
[----:B------:R-:W0:Y:S04]  /*02e0*/  LDS.64 R2, [UR4] ;  /* 0x00000004ff027984 */ /* 0x000e280008000a00 */
[----:B0-----:R-:W-:Y:S01]  /*02f0*/  STG.E.64 desc[UR6][R4.64], R2 ;  /* 0x0000000204007986 */ /* 0x001fe2000c101b06 */
[----:B------:R-:W-:Y:S05]  /*0300*/  EXIT ;  /* 0x000000000000794d */ /* 0x000fea0003800000 */
.L_x_9:
        /* <DEDUP_REMOVED lines=15> */
.L_x_13:


//--------------------- .nv.shared._Z9cuda_gateI8hadamardEviilll --------------------------
	.section	.nv.shared._Z9cuda_gateI8hadamardEviilll,"aw",@nobits
	.sectionflags	@""
	.align	16
	.zero		1024


//--------------------- .nv.shared.reserved.0     --------------------------
	.section	.nv.shared.reserved.0,"aw",@nobits
	.weak		__nv_reservedSMEM_offset_0_alias
	.size		__nv_reservedSMEM_offset_0_alias, 0, 64
	.other		__nv_reservedSMEM_offset_0_alias,@"STO_CUDA_RESERVED_SHARED STV_DEFAULT"
__nv_reservedSMEM_offset_0_alias:
	.zero		0
	.zero		64


//--------------------- .nv.global                --------------------------
	.section	.nv.global,"aw",@nobits
.nv.global:
	.type		_ZN34_INTERNAL_40a62ed4_4_k_cu_a12933a34cuda3std6ranges3__45__cpo4swapE,@object
	.size		_ZN34_INTERNAL_40a62ed4_4_k_cu_a12933a34cuda3std6ranges3__45__cpo4swapE,(_ZN34_INTERNAL_40a62ed4_4_k_cu_a12933a34cuda3std6ranges3__45__cpo9iter_moveE - _ZN34_INTERNAL_40a62ed4_4_k_cu_a12933a34cuda3std6ranges3__45__cpo4swapE)
_ZN34_INTERNAL_40a62ed4_4_k_cu_a12933a34cuda3std6ranges3__45__cpo4swapE:
	.zero		1
	.type		_ZN34_INTERNAL_40a62ed4_4_k_cu_a12933a34cuda3std6ranges3__45__cpo9iter_moveE,@object
	.size		_ZN34_INTERNAL_40a62ed4_4_k_cu_a12933a34cuda3std6ranges3__45__cpo9iter_moveE,(.L_2 - _ZN34_INTERNAL_40a62ed4_4_k_cu_a12933a34cuda3std6ranges3__45__cpo9iter_moveE)
_ZN34_INTERNAL_40a62ed4_4_k_cu_a12933a34cuda3std6ranges3__45__cpo9iter_moveE:
	.zero		1
.L_2:


//--------------------- .nv.shared._Z16normalize_kernelPdd --------------------------
	.section	.nv.shared._Z16normalize_kernelPdd,"aw",@nobits
	.sectionflags	@""
	.align	16
	.zero		1024


//--------------------- .nv.shared._Z17sum_reduce_kernelPKdPd --------------------------
	.section	.nv.shared._Z17sum_reduce_kernelPKdPd,"aw",@nobits
	.sectionflags	@""
	.align	16
	.zero		1024


//--------------------- .nv.shared._Z22norm_sum_reduce_kernelPKN4cuda3std3__47complexIdEEPd --------------------------
	.section	.nv.shared._Z22norm_sum_reduce_kernelPKN4cuda3std3__47complexIdEEPd,"aw",@nobits
	.sectionflags	@""
	.align	16
	.zero		1024


//--------------------- .nv.constant0._Z9cuda_gateI8hadamardEviilll --------------------------
	.section	.nv.constant0._Z9cuda_gateI8hadamardEviilll,"a",@progbits
	.sectionflags	@""
	.align	4
.nv.constant0._Z9cuda_gateI8hadamardEviilll:
	.zero		928


//--------------------- .nv.constant0._Z16normalize_kernelPdd --------------------------
	.section	.nv.constant0._Z16normalize_kernelPdd,"a",@progbits
	.sectionflags	@""
	.align	4
.nv.constant0._Z16normalize_kernelPdd:
	.zero		912


//--------------------- .nv.constant0._Z17sum_reduce_kernelPKdPd --------------------------
	.section	.nv.constant0._Z17sum_reduce_kernelPKdPd,"a",@progbits
	.sectionflags	@""
	.align	4
.nv.constant0._Z17sum_reduce_kernelPKdPd:
	.zero		912


//--------------------- .nv.constant0._Z22norm_sum_reduce_kernelPKN4cuda3std3__47complexIdEEPd --------------------------
	.section	.nv.constant0._Z22norm_sum_reduce_kernelPKN4cuda3std3__47complexIdEEPd,"a",@progbits
	.sectionflags	@""
	.align	4
.nv.constant0._Z22norm_sum_reduce_kernelPKN4cuda3std3__47complexIdEEPd:
	.zero		912


//--------------------- SYMBOLS --------------------------

	.type		.nv.reservedSmem.offset0,@object
	.size		.nv.reservedSmem.offset0,0x4
	.type		.nv.reservedSmem.cap,@object
	.size		.nv.reservedSmem.cap,0x4
